	.headerflags	@"EF_CUDA_TEXMODE_UNIFIED EF_CUDA_64BIT_ADDRESS EF_CUDA_ACCELERATORS EF_CUDA_SM90 EF_CUDA_VIRTUAL_SM(EF_CUDA_SM90)"
	.elftype	@"ET_EXEC"


//--------------------- .nv.info                  --------------------------
	.section	.nv.info,"",@"SHT_CUDA_INFO"
	.align	4


	//----- nvinfo : EIATTR_REGCOUNT
	.align		4
        /*0000*/ 	.byte	0x04, 0x2f
        /*0002*/ 	.short	(.L_1 - .L_0)
	.align		4
.L_0:
        /*0004*/ 	.word	index@(triton_poi_fused_convolution_hardtanh_backward_21)
        /*0008*/ 	.word	0x0000001a


	//----- nvinfo : EIATTR_MIN_STACK_SIZE
	.align		4
.L_1:
        /*000c*/ 	.byte	0x04, 0x12
        /*000e*/ 	.short	(.L_3 - .L_2)
	.align		4
.L_2:
        /*0010*/ 	.word	index@(triton_poi_fused_convolution_hardtanh_backward_21)
        /*0014*/ 	.word	0x00000000


	//----- nvinfo : EIATTR_FRAME_SIZE
	.align		4
.L_3:
        /*0018*/ 	.byte	0x04, 0x11
        /*001a*/ 	.short	(.L_5 - .L_4)
	.align		4
.L_4:
        /*001c*/ 	.word	index@(triton_poi_fused_convolution_hardtanh_backward_21)
        /*0020*/ 	.word	0x00000000


	//----- nvinfo : EIATTR_MIN_STACK_SIZE
	.align		4
.L_5:
        /*0024*/ 	.byte	0x04, 0x12
        /*0026*/ 	.short	(.L_7 - .L_6)
	.align		4
.L_6:
        /*0028*/ 	.word	index@(triton_poi_fused_convolution_hardtanh_backward_21)
        /*002c*/ 	.word	0x00000000
.L_7:


//--------------------- .nv.info.triton_poi_fused_convolution_hardtanh_backward_21 --------------------------
	.section	.nv.info.triton_poi_fused_convolution_hardtanh_backward_21,"",@"SHT_CUDA_INFO"
	.sectionflags	@""
	.align	4


	//----- nvinfo : EIATTR_CUDA_API_VERSION
	.align		4
        /*0000*/ 	.byte	0x04, 0x37
        /*0002*/ 	.short	(.L_9 - .L_8)
.L_8:
        /*0004*/ 	.word	0x0000007c


	//----- nvinfo : EIATTR_KPARAM_INFO
	.align		4
.L_9:
        /*0008*/ 	.byte	0x04, 0x17
        /*000a*/ 	.short	(.L_11 - .L_10)
.L_10:
        /*000c*/ 	.word	0x00000000
        /*0010*/ 	.short	0x0003
        /*0012*/ 	.short	0x0018
        /*0014*/ 	.byte	0x00, 0xf0, 0x11, 0x00


	//----- nvinfo : EIATTR_KPARAM_INFO
	.align		4
.L_11:
        /*0018*/ 	.byte	0x04, 0x17
        /*001a*/ 	.short	(.L_13 - .L_12)
.L_12:
        /*001c*/ 	.word	0x00000000
        /*0020*/ 	.short	0x0002
        /*0022*/ 	.short	0x0010
        /*0024*/ 	.byte	0x00, 0xf4, 0x21, 0x00


	//----- nvinfo : EIATTR_KPARAM_INFO
	.align		4
.L_13:
        /*0028*/ 	.byte	0x04, 0x17
        /*002a*/ 	.short	(.L_15 - .L_14)
.L_14:
        /*002c*/ 	.word	0x00000000
        /*0030*/ 	.short	0x0001
        /*0032*/ 	.short	0x0008
        /*0034*/ 	.byte	0x00, 0xf4, 0x21, 0x00


	//----- nvinfo : EIATTR_KPARAM_INFO
	.align		4
.L_15:
        /*0038*/ 	.byte	0x04, 0x17
        /*003a*/ 	.short	(.L_17 - .L_16)
.L_16:
        /*003c*/ 	.word	0x00000000
        /*0040*/ 	.short	0x0000
        /*0042*/ 	.short	0x0000
        /*0044*/ 	.byte	0x00, 0xf4, 0x21, 0x00


	//----- nvinfo : EIATTR_SPARSE_MMA_MASK
	.align		4
.L_17:
        /*0048*/ 	.byte	0x03, 0x50
        /*004a*/ 	.short	0x0000


	//----- nvinfo : EIATTR_MAXREG_COUNT
	.align		4
        /*004c*/ 	.byte	0x03, 0x1b
        /*004e*/ 	.short	0x00ff


	//----- nvinfo : EIATTR_EXIT_INSTR_OFFSETS
	.align		4
        /*0050*/ 	.byte	0x04, 0x1c
        /*0052*/ 	.short	(.L_19 - .L_18)


	//   ....[0]....
.L_18:
        /*0054*/ 	.word	0x000004b0


	//   ....[1]....
        /*0058*/ 	.word	0x000004d0


	//----- nvinfo : EIATTR_REQNTID
	.align		4
.L_19:
        /*005c*/ 	.byte	0x04, 0x10
        /*005e*/ 	.short	(.L_21 - .L_20)
.L_20:
        /*0060*/ 	.word	0x00000080
        /*0064*/ 	.word	0x00000001
        /*0068*/ 	.word	0x00000001


	//----- nvinfo : EIATTR_CBANK_PARAM_SIZE
	.align		4
.L_21:
        /*006c*/ 	.byte	0x03, 0x19
        /*006e*/ 	.short	0x001c


	//----- nvinfo : EIATTR_PARAM_CBANK
	.align		4
        /*0070*/ 	.byte	0x04, 0x0a
        /*0072*/ 	.short	(.L_23 - .L_22)
	.align		4
.L_22:
        /*0074*/ 	.word	index@(.nv.constant0.triton_poi_fused_convolution_hardtanh_backward_21)
        /*0078*/ 	.short	0x0210
        /*007a*/ 	.short	0x001c


	//----- nvinfo : EIATTR_SW_WAR
	.align		4
.L_23:
        /*007c*/ 	.byte	0x04, 0x36
        /*007e*/ 	.short	(.L_25 - .L_24)
.L_24:
        /*0080*/ 	.word	0x00000008
.L_25:


//--------------------- .nv.callgraph             --------------------------
	.section	.nv.callgraph,"",@"SHT_CUDA_CALLGRAPH"
	.align	4
	.sectionentsize	8
	.align		4
        /*0000*/ 	.word	0x00000000
	.align		4
        /*0004*/ 	.word	0xffffffff
	.align		4
        /*0008*/ 	.word	0x00000000
	.align		4
        /*000c*/ 	.word	0xfffffffe
	.align		4
        /*0010*/ 	.word	0x00000000
	.align		4
        /*0014*/ 	.word	0xfffffffd
	.align		4
        /*0018*/ 	.word	0x00000000
	.align		4
        /*001c*/ 	.word	0xfffffffc


//--------------------- .text.triton_poi_fused_convolution_hardtanh_backward_21 --------------------------
	.section	.text.triton_poi_fused_convolution_hardtanh_backward_21,"ax",@progbits
	.align	128
        .global         triton_poi_fused_convolution_hardtanh_backward_21
        .type           triton_poi_fused_convolution_hardtanh_backward_21,@function
        .size           triton_poi_fused_convolution_hardtanh_backward_21,(.L_x_1 - triton_poi_fused_convolution_hardtanh_backward_21)
        .other          triton_poi_fused_convolution_hardtanh_backward_21,@"STO_CUDA_ENTRY STV_DEFAULT"
triton_poi_fused_convolution_hardtanh_backward_21:
.text.triton_poi_fused_convolution_hardtanh_backward_21:
[----:B------:R-:W0:Y:S02]  /*0000*/  LDC R1, c[0x0][0x28] ;  /* 0x00000a00ff017b82 */ /* 0x000e240000000800 */
[----:B------:R-:W1:Y:S01]  /*0010*/  S2R R0, SR_TID.X ;  /* 0x0000000000007919 */ /* 0x000e620000002100 */
[----:B------:R-:W2:Y:S01]  /*0020*/  LDC.64 R12, c[0x0][0x210] ;  /* 0x00008400ff0c7b82 */ /* 0x000ea20000000a00 */
[----:B------:R-:W-:Y:S01]  /*0030*/  CS2R R8, SRZ ;  /* 0x0000000000087805 */ /* 0x000fe2000001ff00 */
[----:B------:R-:W-:Y:S01]  /*0040*/  ULDC.64 UR4, c[0x0][0x208] ;  /* 0x0000820000047ab9 */ /* 0x000fe20000000a00 */
[----:B------:R-:W3:Y:S01]  /*0050*/  S2R R3, SR_CTAID.X ;  /* 0x0000000000037919 */ /* 0x000ee20000002500 */
[----:B------:R-:W-:Y:S02]  /*0060*/  CS2R R16, SRZ ;  /* 0x0000000000107805 */ /* 0x000fe4000001ff00 */
[----:B------:R-:W-:Y:S01]  /*0070*/  CS2R R18, SRZ ;  /* 0x0000000000127805 */ /* 0x000fe2000001ff00 */
[----:B------:R-:W-:Y:S01]  /*0080*/  ULDC.64 UR6, c[0x0][0x220] ;  /* 0x0000880000067ab9 */ /* 0x000fe20000000a00 */
[----:B-1----:R-:W-:-:S05]  /*0090*/  IMAD.SHL.U32 R0, R0, 0x8, RZ ;  /* 0x0000000800007824 */ /* 0x002fca00078e00ff */
[----:B------:R-:W-:-:S05]  /*00a0*/  LOP3.LUT R0, R0, 0x3f8, RZ, 0xc0, !PT ;  /* 0x000003f800007812 */ /* 0x000fca00078ec0ff */
[----:B---3--:R-:W-:Y:S02]  /*00b0*/  IMAD R0, R3, 0x400, R0 ;  /* 0x0000040003007824 */ /* 0x008fe400078e0200 */
[----:B------:R-:W1:Y:S02]  /*00c0*/  LDC.64 R2, c[0x0][0x218] ;  /* 0x00008600ff027b82 */ /* 0x000e640000000a00 */
[C---:B------:R-:W-:Y:S01]  /*00d0*/  VIADD R4, R0.reuse, 0x4 ;  /* 0x0000000400047836 */ /* 0x040fe20000000000 */
[C---:B------:R-:W-:Y:S01]  /*00e0*/  ISETP.GE.AND P6, PT, R0.reuse, 0xb4300, PT ;  /* 0x000b43000000780c */ /* 0x040fe20003fc6270 */
[----:B------:R-:W-:-:S04]  /*00f0*/  IMAD.HI R5, R0, 0x2aaaaaab, RZ ;  /* 0x2aaaaaab00057827 */ /* 0x000fc800078e02ff */
[----:B------:R-:W-:-:S04]  /*0100*/  IMAD.HI R6, R4, 0x2aaaaaab, RZ ;  /* 0x2aaaaaab04067827 */ /* 0x000fc800078e02ff */
[----:B--2---:R-:W-:Y:S01]  /*0110*/  IMAD.WIDE R20, R0, 0x4, R12 ;  /* 0x0000000400147825 */ /* 0x004fe200078e020c */
[----:B------:R-:W-:-:S04]  /*0120*/  SHF.R.U32.HI R7, RZ, 0x1f, R6 ;  /* 0x0000001fff077819 */ /* 0x000fc80000011606 */
[----:B------:R-:W-:Y:S02]  /*0130*/  LEA.HI R7, R6, R7, RZ, 0x1b ;  /* 0x0000000706077211 */ /* 0x000fe400078fd8ff */
[----:B------:R-:W-:Y:S02]  /*0140*/  CS2R R12, SRZ ;  /* 0x00000000000c7805 */ /* 0x000fe4000001ff00 */
[----:B------:R-:W-:Y:S01]  /*0150*/  SHF.R.U32.HI R6, RZ, 0x1f, R5 ;  /* 0x0000001fff067819 */ /* 0x000fe20000011605 */
[----:B------:R-:W2:Y:S01]  /*0160*/  @!P6 LDG.E.128 R16, desc[UR4][R20.64+0x10] ;  /* 0x000010041410e981 */ /* 0x000ea2000c1e1d00 */
[----:B------:R-:W-:Y:S02]  /*0170*/  IMAD R15, R7, -0xc0, R4 ;  /* 0xffffff40070f7824 */ /* 0x000fe400078e0204 */
[----:B------:R-:W-:Y:S02]  /*0180*/  LEA.HI R11, R5, R6, RZ, 0x1b ;  /* 0x00000006050b7211 */ /* 0x000fe400078fd8ff */
[----:B------:R-:W-:-:S02]  /*0190*/  CS2R R4, SRZ ;  /* 0x0000000000047805 */ /* 0x000fc4000001ff00 */
[----:B------:R-:W-:Y:S01]  /*01a0*/  CS2R R6, SRZ ;  /* 0x0000000000067805 */ /* 0x000fe2000001ff00 */
[----:B------:R-:W-:Y:S01]  /*01b0*/  IMAD R23, R11, -0xc0, R0 ;  /* 0xffffff400b177824 */ /* 0x000fe200078e0200 */
[----:B------:R-:W-:-:S03]  /*01c0*/  CS2R R10, SRZ ;  /* 0x00000000000a7805 */ /* 0x000fc6000001ff00 */
[----:B-1----:R-:W-:-:S03]  /*01d0*/  IMAD.WIDE R22, R23, 0x4, R2 ;  /* 0x0000000417167825 */ /* 0x002fc600078e0202 */
[----:B------:R-:W3:Y:S01]  /*01e0*/  @!P6 LDG.E.128 R8, desc[UR4][R20.64] ;  /* 0x000000041408e981 */ /* 0x000ee2000c1e1d00 */
[----:B------:R-:W-:-:S03]  /*01f0*/  IMAD.WIDE R2, R15, 0x4, R2 ;  /* 0x000000040f027825 */ /* 0x000fc600078e0202 */
[----:B------:R-:W3:Y:S01]  /*0200*/  @!P6 LDG.E.EL.128 R4, desc[UR4][R22.64] ;  /* 0x000000041604e981 */ /* 0x000ee2000c2e1d00 */
[----:B------:R-:W-:-:S06]  /*0210*/  CS2R R14, SRZ ;  /* 0x00000000000e7805 */ /* 0x000fcc000001ff00 */
[----:B------:R-:W2:Y:S01]  /*0220*/  @!P6 LDG.E.EL.128 R12, desc[UR4][R2.64] ;  /* 0x00000004020ce981 */ /* 0x000ea2000c2e1d00 */
[----:B---3--:R-:W-:Y:S01]  /*0230*/  FADD R7, R7, R11 ;  /* 0x0000000b07077221 */ /* 0x008fe20000000000 */
[----:B------:R-:W-:Y:S01]  /*0240*/  FADD R6, R6, R10 ;  /* 0x0000000a06067221 */ /* 0x000fe20000000000 */
[----:B------:R-:W-:Y:S01]  /*0250*/  FADD R5, R5, R9 ;  /* 0x0000000905057221 */ /* 0x000fe20000000000 */
[----:B------:R-:W-:Y:S02]  /*0260*/  FADD R4, R4, R8 ;  /* 0x0000000804047221 */ /* 0x000fe40000000000 */
[----:B------:R-:W-:Y:S02]  /*0270*/  FSETP.GE.AND P2, PT, R7, 6, PT ;  /* 0x40c000000700780b */ /* 0x000fe40003f46000 */
[----:B------:R-:W-:Y:S01]  /*0280*/  FSETP.GE.AND P0, PT, R6, 6, PT ;  /* 0x40c000000600780b */ /* 0x000fe20003f06000 */
[----:B--2---:R-:W-:Y:S01]  /*0290*/  FADD R15, R15, R19 ;  /* 0x000000130f0f7221 */ /* 0x004fe20000000000 */
[----:B------:R-:W-:Y:S01]  /*02a0*/  FSETP.GE.AND P3, PT, R5, 6, PT ;  /* 0x40c000000500780b */ /* 0x000fe20003f66000 */
[----:B------:R-:W-:Y:S01]  /*02b0*/  FADD R14, R14, R18 ;  /* 0x000000120e0e7221 */ /* 0x000fe20000000000 */
[----:B------:R-:W-:Y:S01]  /*02c0*/  FSETP.LE.OR P2, PT, R7, RZ, P2 ;  /* 0x000000ff0700720b */ /* 0x000fe20001743400 */
[----:B------:R-:W-:Y:S01]  /*02d0*/  FADD R13, R13, R17 ;  /* 0x000000110d0d7221 */ /* 0x000fe20000000000 */
[----:B------:R-:W-:Y:S01]  /*02e0*/  FSETP.LE.OR P4, PT, R6, RZ, P0 ;  /* 0x000000ff0600720b */ /* 0x000fe20000783400 */
[----:B------:R-:W-:Y:S01]  /*02f0*/  FADD R12, R12, R16 ;  /* 0x000000100c0c7221 */ /* 0x000fe20000000000 */
[----:B------:R-:W-:-:S02]  /*0300*/  FSETP.GE.AND P1, PT, R4, 6, PT ;  /* 0x40c000000400780b */ /* 0x000fc40003f26000 */
[----:B------:R-:W-:Y:S02]  /*0310*/  FSETP.LE.OR P0, PT, R5, RZ, P3 ;  /* 0x000000ff0500720b */ /* 0x000fe40001f03400 */
[----:B------:R-:W-:Y:S02]  /*0320*/  SEL R2, RZ, 0x1, !P2 ;  /* 0x00000001ff027807 */ /* 0x000fe40005000000 */
[----:B------:R-:W-:Y:S02]  /*0330*/  SEL R3, RZ, 0x1, !P4 ;  /* 0x00000001ff037807 */ /* 0x000fe40006000000 */
[----:B------:R-:W-:Y:S02]  /*0340*/  FSETP.LE.OR P1, PT, R4, RZ, P1 ;  /* 0x000000ff0400720b */ /* 0x000fe40000f23400 */
[----:B------:R-:W-:Y:S02]  /*0350*/  FSETP.GE.AND P4, PT, R15, 6, PT ;  /* 0x40c000000f00780b */ /* 0x000fe40003f86000 */
[----:B------:R-:W-:-:S02]  /*0360*/  FSETP.GE.AND P5, PT, R14, 6, PT ;  /* 0x40c000000e00780b */ /* 0x000fc40003fa6000 */
[----:B------:R-:W-:Y:S02]  /*0370*/  FSETP.GE.AND P2, PT, R13, 6, PT ;  /* 0x40c000000d00780b */ /* 0x000fe40003f46000 */
[----:B------:R-:W-:Y:S02]  /*0380*/  FSETP.GE.AND P3, PT, R12, 6, PT ;  /* 0x40c000000c00780b */ /* 0x000fe40003f66000 */
[----:B------:R-:W-:Y:S02]  /*0390*/  PRMT R4, R3, 0x3340, R2 ;  /* 0x0000334003047816 */ /* 0x000fe40000000002 */
[----:B------:R-:W-:Y:S02]  /*03a0*/  FSETP.LE.OR P4, PT, R15, RZ, P4 ;  /* 0x000000ff0f00720b */ /* 0x000fe40002783400 */
[----:B------:R-:W-:Y:S02]  /*03b0*/  FSETP.LE.OR P5, PT, R14, RZ, P5 ;  /* 0x000000ff0e00720b */ /* 0x000fe40002fa3400 */
[----:B------:R-:W-:-:S02]  /*03c0*/  FSETP.LE.OR P2, PT, R13, RZ, P2 ;  /* 0x000000ff0d00720b */ /* 0x000fc40001743400 */
[----:B------:R-:W-:Y:S02]  /*03d0*/  FSETP.LE.OR P3, PT, R12, RZ, P3 ;  /* 0x000000ff0c00720b */ /* 0x000fe40001f63400 */
[----:B------:R-:W-:Y:S02]  /*03e0*/  SEL R2, RZ, 0x1, !P0 ;  /* 0x00000001ff027807 */ /* 0x000fe40004000000 */
[----:B------:R-:W-:Y:S02]  /*03f0*/  SEL R3, RZ, 0x1, !P1 ;  /* 0x00000001ff037807 */ /* 0x000fe40004800000 */
[----:B------:R-:W-:Y:S02]  /*0400*/  SEL R6, RZ, 0x1, !P4 ;  /* 0x00000001ff067807 */ /* 0x000fe40006000000 */
[----:B------:R-:W-:Y:S02]  /*0410*/  SEL R7, RZ, 0x1, !P5 ;  /* 0x00000001ff077807 */ /* 0x000fe40006800000 */
[----:B------:R-:W-:-:S02]  /*0420*/  SEL R8, RZ, 0x1, !P2 ;  /* 0x00000001ff087807 */ /* 0x000fc40005000000 */
[----:B------:R-:W-:Y:S02]  /*0430*/  SEL R9, RZ, 0x1, !P3 ;  /* 0x00000001ff097807 */ /* 0x000fe40005800000 */
[----:B------:R-:W-:Y:S02]  /*0440*/  PRMT R5, R3, 0x3340, R2 ;  /* 0x0000334003057816 */ /* 0x000fe40000000002 */
[----:B------:R-:W-:Y:S02]  /*0450*/  IADD3 R2, P0, R0, UR6, RZ ;  /* 0x0000000600027c10 */ /* 0x000fe4000ff1e0ff */
[----:B------:R-:W-:Y:S02]  /*0460*/  PRMT R6, R7, 0x3340, R6 ;  /* 0x0000334007067816 */ /* 0x000fe40000000006 */
[----:B------:R-:W-:Y:S02]  /*0470*/  PRMT R9, R9, 0x3340, R8 ;  /* 0x0000334009097816 */ /* 0x000fe40000000008 */
[----:B------:R-:W-:-:S02]  /*0480*/  LEA.HI.X.SX32 R3, R0, UR7, 0x1, P0 ;  /* 0x0000000700037c11 */ /* 0x000fc400080f0eff */
[----:B------:R-:W-:Y:S02]  /*0490*/  PRMT R4, R5, 0x5410, R4 ;  /* 0x0000541005047816 */ /* 0x000fe40000000004 */
[----:B------:R-:W-:Y:S01]  /*04a0*/  PRMT R5, R9, 0x5410, R6 ;  /* 0x0000541009057816 */ /* 0x000fe20000000006 */
[----:B------:R-:W-:Y:S06]  /*04b0*/  @P6 EXIT ;  /* 0x000000000000694d */ /* 0x000fec0003800000 */
[----:B------:R-:W-:Y:S01]  /*04c0*/  STG.E.64 desc[UR4][R2.64], R4 ;  /* 0x0000000402007986 */ /* 0x000fe2000c101b04 */
[----:B------:R-:W-:Y:S05]  /*04d0*/  EXIT ;  /* 0x000000000000794d */ /* 0x000fea0003800000 */
.L_x_0:
[----:B------:R-:W-:-:S00]  /*04e0*/  BRA `(.L_x_0) ;  /* 0xfffffffc00fc7947 */ /* 0x000fc0000383ffff */
[----:B------:R-:W-:-:S00]  /*04f0*/  NOP ;  /* 0x0000000000007918 */ /* 0x000fc00000000000 */
        /* <DEDUP_REMOVED lines=8> */
.L_x_1:


//--------------------- .nv.constant0.triton_poi_fused_convolution_hardtanh_backward_21 --------------------------
	.section	.nv.constant0.triton_poi_fused_convolution_hardtanh_backward_21,"a",@progbits
	.sectionflags	@""
	.align	4
.nv.constant0.triton_poi_fused_convolution_hardtanh_backward_21:
	.zero		556
